	.headerflags	@"EF_CUDA_TEXMODE_UNIFIED EF_CUDA_64BIT_ADDRESS EF_CUDA_ACCELERATORS EF_CUDA_SM90 EF_CUDA_VIRTUAL_SM(EF_CUDA_SM90)"
	.elftype	@"ET_EXEC"


//--------------------- .nv.info                  --------------------------
	.section	.nv.info,"",@"SHT_CUDA_INFO"
	.align	4


	//----- nvinfo : EIATTR_REGCOUNT
	.align		4
        /*0000*/ 	.byte	0x04, 0x2f
        /*0002*/ 	.short	(.L_3 - .L_2)
	.align		4
.L_2:
        /*0004*/ 	.word	index@(triton_poi_fused__native_batch_norm_legit_no_training_8)
        /*0008*/ 	.word	0x00000016


	//----- nvinfo : EIATTR_MIN_STACK_SIZE
	.align		4
.L_3:
        /*000c*/ 	.byte	0x04, 0x12
        /*000e*/ 	.short	(.L_5 - .L_4)
	.align		4
.L_4:
        /*0010*/ 	.word	index@(triton_poi_fused__native_batch_norm_legit_no_training_8)
        /*0014*/ 	.word	0x00000000


	//----- nvinfo : EIATTR_FRAME_SIZE
	.align		4
.L_5:
        /*0018*/ 	.byte	0x04, 0x11
        /*001a*/ 	.short	(.L_7 - .L_6)
	.align		4
.L_6:
        /*001c*/ 	.word	index@(triton_poi_fused__native_batch_norm_legit_no_training_8)
        /*0020*/ 	.word	0x00000000


	//----- nvinfo : EIATTR_MIN_STACK_SIZE
	.align		4
.L_7:
        /*0024*/ 	.byte	0x04, 0x12
        /*0026*/ 	.short	(.L_9 - .L_8)
	.align		4
.L_8:
        /*0028*/ 	.word	index@(triton_poi_fused__native_batch_norm_legit_no_training_8)
        /*002c*/ 	.word	0x00000000
.L_9:


//--------------------- .nv.info.triton_poi_fused__native_batch_norm_legit_no_training_8 --------------------------
	.section	.nv.info.triton_poi_fused__native_batch_norm_legit_no_training_8,"",@"SHT_CUDA_INFO"
	.sectionflags	@""
	.align	4


	//----- nvinfo : EIATTR_CUDA_API_VERSION
	.align		4
        /*0000*/ 	.byte	0x04, 0x37
        /*0002*/ 	.short	(.L_11 - .L_10)
.L_10:
        /*0004*/ 	.word	0x0000007c


	//----- nvinfo : EIATTR_KPARAM_INFO
	.align		4
.L_11:
        /*0008*/ 	.byte	0x04, 0x17
        /*000a*/ 	.short	(.L_13 - .L_12)
.L_12:
        /*000c*/ 	.word	0x00000000
        /*0010*/ 	.short	0x0006
        /*0012*/ 	.short	0x0030
        /*0014*/ 	.byte	0x00, 0xf0, 0x11, 0x00


	//----- nvinfo : EIATTR_KPARAM_INFO
	.align		4
.L_13:
        /*0018*/ 	.byte	0x04, 0x17
        /*001a*/ 	.short	(.L_15 - .L_14)
.L_14:
        /*001c*/ 	.word	0x00000000
        /*0020*/ 	.short	0x0005
        /*0022*/ 	.short	0x0028
        /*0024*/ 	.byte	0x00, 0xf4, 0x21, 0x00


	//----- nvinfo : EIATTR_KPARAM_INFO
	.align		4
.L_15:
        /*0028*/ 	.byte	0x04, 0x17
        /*002a*/ 	.short	(.L_17 - .L_16)
.L_16:
        /*002c*/ 	.word	0x00000000
        /*0030*/ 	.short	0x0004
        /*0032*/ 	.short	0x0020
        /*0034*/ 	.byte	0x00, 0xf4, 0x21, 0x00


	//----- nvinfo : EIATTR_KPARAM_INFO
	.align		4
.L_17:
        /*0038*/ 	.byte	0x04, 0x17
        /*003a*/ 	.short	(.L_19 - .L_18)
.L_18:
        /*003c*/ 	.word	0x00000000
        /*0040*/ 	.short	0x0003
        /*0042*/ 	.short	0x0018
        /*0044*/ 	.byte	0x00, 0xf4, 0x21, 0x00


	//----- nvinfo : EIATTR_KPARAM_INFO
	.align		4
.L_19:
        /*0048*/ 	.byte	0x04, 0x17
        /*004a*/ 	.short	(.L_21 - .L_20)
.L_20:
        /*004c*/ 	.word	0x00000000
        /*0050*/ 	.short	0x0002
        /*0052*/ 	.short	0x0010
        /*0054*/ 	.byte	0x00, 0xf4, 0x21, 0x00


	//----- nvinfo : EIATTR_KPARAM_INFO
	.align		4
.L_21:
        /*0058*/ 	.byte	0x04, 0x17
        /*005a*/ 	.short	(.L_23 - .L_22)
.L_22:
        /*005c*/ 	.word	0x00000000
        /*0060*/ 	.short	0x0001
        /*0062*/ 	.short	0x0008
        /*0064*/ 	.byte	0x00, 0xf4, 0x21, 0x00


	//----- nvinfo : EIATTR_KPARAM_INFO
	.align		4
.L_23:
        /*0068*/ 	.byte	0x04, 0x17
        /*006a*/ 	.short	(.L_25 - .L_24)
.L_24:
        /*006c*/ 	.word	0x00000000
        /*0070*/ 	.short	0x0000
        /*0072*/ 	.short	0x0000
        /*0074*/ 	.byte	0x00, 0xf4, 0x21, 0x00


	//----- nvinfo : EIATTR_SPARSE_MMA_MASK
	.align		4
.L_25:
        /*0078*/ 	.byte	0x03, 0x50
        /*007a*/ 	.short	0x0000


	//----- nvinfo : EIATTR_MAXREG_COUNT
	.align		4
        /*007c*/ 	.byte	0x03, 0x1b
        /*007e*/ 	.short	0x00ff


	//----- nvinfo : EIATTR_EXIT_INSTR_OFFSETS
	.align		4
        /*0080*/ 	.byte	0x04, 0x1c
        /*0082*/ 	.short	(.L_27 - .L_26)


	//   ....[0]....
.L_26:
        /*0084*/ 	.word	0x000003e0


	//   ....[1]....
        /*0088*/ 	.word	0x00000400


	//----- nvinfo : EIATTR_REQNTID
	.align		4
.L_27:
        /*008c*/ 	.byte	0x04, 0x10
        /*008e*/ 	.short	(.L_29 - .L_28)
.L_28:
        /*0090*/ 	.word	0x00000100
        /*0094*/ 	.word	0x00000001
        /*0098*/ 	.word	0x00000001


	//----- nvinfo : EIATTR_CBANK_PARAM_SIZE
	.align		4
.L_29:
        /*009c*/ 	.byte	0x03, 0x19
        /*009e*/ 	.short	0x0034


	//----- nvinfo : EIATTR_PARAM_CBANK
	.align		4
        /*00a0*/ 	.byte	0x04, 0x0a
        /*00a2*/ 	.short	(.L_31 - .L_30)
	.align		4
.L_30:
        /*00a4*/ 	.word	index@(.nv.constant0.triton_poi_fused__native_batch_norm_legit_no_training_8)
        /*00a8*/ 	.short	0x0210
        /*00aa*/ 	.short	0x0034


	//----- nvinfo : EIATTR_SW_WAR
	.align		4
.L_31:
        /*00ac*/ 	.byte	0x04, 0x36
        /*00ae*/ 	.short	(.L_33 - .L_32)
.L_32:
        /*00b0*/ 	.word	0x00000008
.L_33:


//--------------------- .nv.callgraph             --------------------------
	.section	.nv.callgraph,"",@"SHT_CUDA_CALLGRAPH"
	.align	4
	.sectionentsize	8
	.align		4
        /*0000*/ 	.word	0x00000000
	.align		4
        /*0004*/ 	.word	0xffffffff
	.align		4
        /*0008*/ 	.word	0x00000000
	.align		4
        /*000c*/ 	.word	0xfffffffe
	.align		4
        /*0010*/ 	.word	0x00000000
	.align		4
        /*0014*/ 	.word	0xfffffffd
	.align		4
        /*0018*/ 	.word	0x00000000
	.align		4
        /*001c*/ 	.word	0xfffffffc


//--------------------- .nv.constant4             --------------------------
	.section	.nv.constant4,"a",@progbits
	.align	8
	.align		8
.nv.constant4:
        /*0000*/ 	.dword	_$_str
	.align		8
        /*0008*/ 	.dword	_$_str_$_2


//--------------------- .text.triton_poi_fused__native_batch_norm_legit_no_training_8 --------------------------
	.section	.text.triton_poi_fused__native_batch_norm_legit_no_training_8,"ax",@progbits
	.align	128
        .global         triton_poi_fused__native_batch_norm_legit_no_training_8
        .type           triton_poi_fused__native_batch_norm_legit_no_training_8,@function
        .size           triton_poi_fused__native_batch_norm_legit_no_training_8,(.L_x_1 - triton_poi_fused__native_batch_norm_legit_no_training_8)
        .other          triton_poi_fused__native_batch_norm_legit_no_training_8,@"STO_CUDA_ENTRY STV_DEFAULT"
triton_poi_fused__native_batch_norm_legit_no_training_8:
.text.triton_poi_fused__native_batch_norm_legit_no_training_8:
[----:B------:R-:W0:Y:S01]  /*0000*/  LDC R1, c[0x0][0x28] ;  /* 0x00000a00ff017b82 */ /* 0x000e220000000800 */
[----:B------:R-:W1:Y:S07]  /*0010*/  S2R R0, SR_TID.X ;  /* 0x0000000000007919 */ /* 0x000e6e0000002100 */
[----:B------:R-:W2:Y:S01]  /*0020*/  LDC.64 R8, c[0x0][0x220] ;  /* 0x00008800ff087b82 */ /* 0x000ea20000000a00 */
[----:B------:R-:W-:Y:S01]  /*0030*/  ULDC.64 UR4, c[0x0][0x208] ;  /* 0x0000820000047ab9 */ /* 0x000fe20000000a00 */
[----:B------:R-:W3:Y:S06]  /*0040*/  S2R R5, SR_CTAID.X ;  /* 0x0000000000057919 */ /* 0x000eec0000002500 */
[----:B------:R-:W4:Y:S08]  /*0050*/  LDC.64 R12, c[0x0][0x210] ;  /* 0x00008400ff0c7b82 */ /* 0x000f300000000a00 */
[----:B------:R-:W5:Y:S08]  /*0060*/  LDC.64 R14, c[0x0][0x218] ;  /* 0x00008600ff0e7b82 */ /* 0x000f700000000a00 */
[----:B------:R-:W5:Y:S01]  /*0070*/  LDC.64 R16, c[0x0][0x228] ;  /* 0x00008a00ff107b82 */ /* 0x000f620000000a00 */
[----:B-1----:R-:W-:-:S07]  /*0080*/  SHF.L.U32 R0, R0, 0x1, RZ ;  /* 0x0000000100007819 */ /* 0x002fce00000006ff */
[----:B------:R-:W1:Y:S01]  /*0090*/  LDC.64 R18, c[0x0][0x230] ;  /* 0x00008c00ff127b82 */ /* 0x000e620000000a00 */
[----:B---3--:R-:W-:Y:S02]  /*00a0*/  SHF.R.S32.HI R3, RZ, 0x16, R5 ;  /* 0x00000016ff037819 */ /* 0x008fe40000011405 */
[----:B------:R-:W-:Y:S02]  /*00b0*/  LOP3.LUT R0, R0, 0x1fe, RZ, 0xc0, !PT ;  /* 0x000001fe00007812 */ /* 0x000fe400078ec0ff */
[----:B------:R-:W-:Y:S02]  /*00c0*/  SGXT R3, R3, 0x1 ;  /* 0x000000010303781a */ /* 0x000fe40000000200 */
[----:B------:R-:W-:-:S04]  /*00d0*/  LEA R0, R5, R0, 0x9 ;  /* 0x0000000005007211 */ /* 0x000fc800078e48ff */
[----:B------:R-:W-:Y:S02]  /*00e0*/  LEA.HI R3, R3, R0, RZ, 0x7 ;  /* 0x0000000003037211 */ /* 0x000fe400078f38ff */
[----:B------:R-:W-:Y:S02]  /*00f0*/  ISETP.GE.AND P4, PT, R0, 0x151800, PT ;  /* 0x001518000000780c */ /* 0x000fe40003f86270 */
[----:B------:R-:W-:-:S04]  /*0100*/  LOP3.LUT R3, R3, 0xffffff80, RZ, 0xc0, !PT ;  /* 0xffffff8003037812 */ /* 0x000fc800078ec0ff */
[----:B------:R-:W-:Y:S02]  /*0110*/  IADD3 R11, R0, -R3, RZ ;  /* 0x80000003000b7210 */ /* 0x000fe40007ffe0ff */
[----:B------:R-:W-:-:S03]  /*0120*/  CS2R R2, SRZ ;  /* 0x0000000000027805 */ /* 0x000fc6000001ff00 */
[----:B--2---:R-:W-:-:S05]  /*0130*/  IMAD.WIDE R8, R11, 0x4, R8 ;  /* 0x000000040b087825 */ /* 0x004fca00078e0208 */
[----:B------:R2:W3:Y:S01]  /*0140*/  @!P4 LDG.E.EL.64 R2, desc[UR4][R8.64] ;  /* 0x000000040802c981 */ /* 0x0004e2000c2e1b00 */
[----:B------:R-:W-:Y:S02]  /*0150*/  CS2R R4, SRZ ;  /* 0x0000000000047805 */ /* 0x000fe4000001ff00 */
[----:B------:R-:W-:Y:S01]  /*0160*/  CS2R R6, SRZ ;  /* 0x0000000000067805 */ /* 0x000fe2000001ff00 */
[----:B----4-:R-:W-:-:S04]  /*0170*/  IMAD.WIDE R12, R0, 0x4, R12 ;  /* 0x00000004000c7825 */ /* 0x010fc800078e020c */
[C---:B-----5:R-:W-:Y:S01]  /*0180*/  IMAD.WIDE R14, R11.reuse, 0x4, R14 ;  /* 0x000000040b0e7825 */ /* 0x060fe200078e020e */
[----:B------:R-:W4:Y:S04]  /*0190*/  @!P4 LDG.E.64 R4, desc[UR4][R12.64] ;  /* 0x000000040c04c981 */ /* 0x000f28000c1e1b00 */
[----:B------:R5:W4:Y:S01]  /*01a0*/  @!P4 LDG.E.EL.64 R6, desc[UR4][R14.64] ;  /* 0x000000040e06c981 */ /* 0x000b22000c2e1b00 */
[----:B0-----:R-:W-:Y:S01]  /*01b0*/  IMAD.WIDE R16, R11, 0x4, R16 ;  /* 0x000000040b107825 */ /* 0x001fe200078e0210 */
[----:B--2---:R-:W-:-:S03]  /*01c0*/  CS2R R8, SRZ ;  /* 0x0000000000087805 */ /* 0x004fc6000001ff00 */
[----:B-1----:R-:W-:Y:S01]  /*01d0*/  IMAD.WIDE R18, R11, 0x4, R18 ;  /* 0x000000040b127825 */ /* 0x002fe200078e0212 */
[----:B------:R-:W-:-:S04]  /*01e0*/  CS2R R10, SRZ ;  /* 0x00000000000a7805 */ /* 0x000fc8000001ff00 */
[----:B------:R-:W2:Y:S04]  /*01f0*/  @!P4 LDG.E.EL.64 R8, desc[UR4][R18.64] ;  /* 0x000000041208c981 */ /* 0x000ea8000c2e1b00 */
[----:B------:R-:W2:Y:S01]  /*0200*/  @!P4 LDG.E.EL.64 R10, desc[UR4][R16.64] ;  /* 0x00000004100ac981 */ /* 0x000ea2000c2e1b00 */
[----:B-----5:R-:W-:Y:S01]  /*0210*/  HFMA2.MMA R15, -RZ, RZ, 1.625, 0 ;  /* 0x3e800000ff0f7435 */ /* 0x020fe200000001ff */
[----:B---3--:R-:W-:Y:S01]  /*0220*/  FADD R2, R2, 9.9999997473787516356e-06 ;  /* 0x3727c5ac02027421 */ /* 0x008fe20000000000 */
[----:B------:R-:W-:-:S03]  /*0230*/  FADD R12, R3, 9.9999997473787516356e-06 ;  /* 0x3727c5ac030c7421 */ /* 0x000fc60000000000 */
[----:B------:R0:W1:Y:S08]  /*0240*/  MUFU.SQRT R13, R2 ;  /* 0x00000002000d7308 */ /* 0x0000700000002000 */
[----:B------:R-:W3:Y:S01]  /*0250*/  MUFU.SQRT R14, R12 ;  /* 0x0000000c000e7308 */ /* 0x000ee20000002000 */
[----:B0-----:R-:W0:Y:S01]  /*0260*/  LDC.64 R2, c[0x0][0x238] ;  /* 0x00008e00ff027b82 */ /* 0x001e220000000a00 */
[----:B-1----:R-:W-:-:S02]  /*0270*/  FSETP.GT.AND P0, PT, R13, 8.50705917302346158658e+37, PT ;  /* 0x7e8000000d00780b */ /* 0x002fc40003f04000 */
[----:B------:R-:W-:Y:S02]  /*0280*/  FSETP.GEU.AND P2, PT, R13, 1.175494350822287508e-38, PT ;  /* 0x008000000d00780b */ /* 0x000fe40003f4e000 */
[C---:B---3--:R-:W-:Y:S02]  /*0290*/  FSETP.GT.AND P1, PT, R14.reuse, 8.50705917302346158658e+37, PT ;  /* 0x7e8000000e00780b */ /* 0x048fe40003f24000 */
[----:B------:R-:W-:-:S07]  /*02a0*/  FSETP.GEU.AND P3, PT, R14, 1.175494350822287508e-38, PT ;  /* 0x008000000e00780b */ /* 0x000fce0003f6e000 */
[----:B------:R-:W-:-:S04]  /*02b0*/  @P0 FMUL R13, R13, 0.25 ;  /* 0x3e8000000d0d0820 */ /* 0x000fc80000400000 */
[----:B------:R-:W-:Y:S01]  /*02c0*/  @!P2 FMUL R13, R13, 16777216 ;  /* 0x4b8000000d0da820 */ /* 0x000fe20000400000 */
[----:B------:R-:W-:-:S04]  /*02d0*/  @P1 FMUL R14, R14, 0.25 ;  /* 0x3e8000000e0e1820 */ /* 0x000fc80000400000 */
[----:B------:R-:W-:Y:S01]  /*02e0*/  @!P3 FMUL R14, R14, 16777216 ;  /* 0x4b8000000e0eb820 */ /* 0x000fe20000400000 */
[----:B------:R-:W1:Y:S01]  /*02f0*/  MUFU.RCP R13, R13 ;  /* 0x0000000d000d7308 */ /* 0x000e620000001000 */
[----:B------:R-:W-:-:S07]  /*0300*/  FSEL R12, R15, 1, P0 ;  /* 0x3f8000000f0c7808 */ /* 0x000fce0000000000 */
[----:B------:R-:W3:Y:S01]  /*0310*/  MUFU.RCP R14, R14 ;  /* 0x0000000e000e7308 */ /* 0x000ee20000001000 */
[----:B------:R-:W-:Y:S01]  /*0320*/  FSEL R15, R15, 1, P1 ;  /* 0x3f8000000f0f7808 */ /* 0x000fe20000800000 */
[----:B------:R-:W-:Y:S01]  /*0330*/  @!P2 FMUL R12, R12, 16777216 ;  /* 0x4b8000000c0ca820 */ /* 0x000fe20000400000 */
[----:B----4-:R-:W-:-:S03]  /*0340*/  FADD R4, -R6, R4 ;  /* 0x0000000406047221 */ /* 0x010fc60000000100 */
[----:B------:R-:W-:Y:S01]  /*0350*/  @!P3 FMUL R15, R15, 16777216 ;  /* 0x4b8000000f0fb820 */ /* 0x000fe20000400000 */
[----:B------:R-:W-:Y:S01]  /*0360*/  FADD R5, -R7, R5 ;  /* 0x0000000507057221 */ /* 0x000fe20000000100 */
[----:B-1----:R-:W-:Y:S02]  /*0370*/  FMUL R13, R13, R12 ;  /* 0x0000000c0d0d7220 */ /* 0x002fe40000400000 */
[----:B---3--:R-:W-:Y:S02]  /*0380*/  FMUL R6, R14, R15 ;  /* 0x0000000f0e067220 */ /* 0x008fe40000400000 */
[----:B------:R-:W-:Y:S02]  /*0390*/  FMUL R13, R4, R13 ;  /* 0x0000000d040d7220 */ /* 0x000fe40000400000 */
[----:B------:R-:W-:Y:S01]  /*03a0*/  FMUL R6, R5, R6 ;  /* 0x0000000605067220 */ /* 0x000fe20000400000 */
[----:B0-----:R-:W-:-:S04]  /*03b0*/  IMAD.WIDE R2, R0, 0x4, R2 ;  /* 0x0000000400027825 */ /* 0x001fc800078e0202 */
[----:B--2---:R-:W-:Y:S01]  /*03c0*/  FFMA R8, R13, R10, R8 ;  /* 0x0000000a0d087223 */ /* 0x004fe20000000008 */
[----:B------:R-:W-:Y:S01]  /*03d0*/  FFMA R9, R6, R11, R9 ;  /* 0x0000000b06097223 */ /* 0x000fe20000000009 */
[----:B------:R-:W-:Y:S06]  /*03e0*/  @P4 EXIT ;  /* 0x000000000000494d */ /* 0x000fec0003800000 */
[----:B------:R-:W-:Y:S01]  /*03f0*/  STG.E.64 desc[UR4][R2.64], R8 ;  /* 0x0000000802007986 */ /* 0x000fe2000c101b04 */
[----:B------:R-:W-:Y:S05]  /*0400*/  EXIT ;  /* 0x000000000000794d */ /* 0x000fea0003800000 */
.L_x_0:
[----:B------:R-:W-:-:S00]  /*0410*/  BRA `(.L_x_0) ;  /* 0xfffffffc00fc7947 */ /* 0x000fc0000383ffff */
[----:B------:R-:W-:-:S00]  /*0420*/  NOP ;  /* 0x0000000000007918 */ /* 0x000fc00000000000 */
        /* <DEDUP_REMOVED lines=13> */
.L_x_1:


//--------------------- .nv.global.init           --------------------------
	.section	.nv.global.init,"aw",@progbits
.nv.global.init:
	.type		_$_str,@object
	.size		_$_str,(_$_str_$_2 - _$_str)
_$_str:
        /*0000*/ 	.byte	0x5f, 0x5f, 0x43, 0x55, 0x44, 0x41, 0x5f, 0x46, 0x54, 0x5a, 0x00
	.type		_$_str_$_2,@object
	.size		_$_str_$_2,(.L_1 - _$_str_$_2)
_$_str_$_2:
        /*000b*/ 	.byte	0x5f, 0x5f, 0x43, 0x55, 0x44, 0x41, 0x5f, 0x50, 0x52, 0x45, 0x43, 0x5f, 0x53, 0x51, 0x52, 0x54
        /*001b*/ 	.byte	0x00
.L_1:


//--------------------- .nv.constant0.triton_poi_fused__native_batch_norm_legit_no_training_8 --------------------------
	.section	.nv.constant0.triton_poi_fused__native_batch_norm_legit_no_training_8,"a",@progbits
	.sectionflags	@""
	.align	4
.nv.constant0.triton_poi_fused__native_batch_norm_legit_no_training_8:
	.zero		580
